	.headerflags	@"EF_CUDA_TEXMODE_UNIFIED EF_CUDA_64BIT_ADDRESS EF_CUDA_ACCELERATORS EF_CUDA_SM90 EF_CUDA_VIRTUAL_SM(EF_CUDA_SM90)"
	.elftype	@"ET_EXEC"


//--------------------- .nv.info                  --------------------------
	.section	.nv.info,"",@"SHT_CUDA_INFO"
	.align	4


	//----- nvinfo : EIATTR_REGCOUNT
	.align		4
        /*0000*/ 	.byte	0x04, 0x2f
        /*0002*/ 	.short	(.L_1 - .L_0)
	.align		4
.L_0:
        /*0004*/ 	.word	index@(triton_poi_fused_threshold_backward_28)
        /*0008*/ 	.word	0x00000018


	//----- nvinfo : EIATTR_MIN_STACK_SIZE
	.align		4
.L_1:
        /*000c*/ 	.byte	0x04, 0x12
        /*000e*/ 	.short	(.L_3 - .L_2)
	.align		4
.L_2:
        /*0010*/ 	.word	index@(triton_poi_fused_threshold_backward_28)
        /*0014*/ 	.word	0x00000000


	//----- nvinfo : EIATTR_FRAME_SIZE
	.align		4
.L_3:
        /*0018*/ 	.byte	0x04, 0x11
        /*001a*/ 	.short	(.L_5 - .L_4)
	.align		4
.L_4:
        /*001c*/ 	.word	index@(triton_poi_fused_threshold_backward_28)
        /*0020*/ 	.word	0x00000000


	//----- nvinfo : EIATTR_MIN_STACK_SIZE
	.align		4
.L_5:
        /*0024*/ 	.byte	0x04, 0x12
        /*0026*/ 	.short	(.L_7 - .L_6)
	.align		4
.L_6:
        /*0028*/ 	.word	index@(triton_poi_fused_threshold_backward_28)
        /*002c*/ 	.word	0x00000000
.L_7:


//--------------------- .nv.info.triton_poi_fused_threshold_backward_28 --------------------------
	.section	.nv.info.triton_poi_fused_threshold_backward_28,"",@"SHT_CUDA_INFO"
	.sectionflags	@""
	.align	4


	//----- nvinfo : EIATTR_CUDA_API_VERSION
	.align		4
        /*0000*/ 	.byte	0x04, 0x37
        /*0002*/ 	.short	(.L_9 - .L_8)
.L_8:
        /*0004*/ 	.word	0x0000007c


	//----- nvinfo : EIATTR_KPARAM_INFO
	.align		4
.L_9:
        /*0008*/ 	.byte	0x04, 0x17
        /*000a*/ 	.short	(.L_11 - .L_10)
.L_10:
        /*000c*/ 	.word	0x00000000
        /*0010*/ 	.short	0x0003
        /*0012*/ 	.short	0x0014
        /*0014*/ 	.byte	0x00, 0xf0, 0x11, 0x00


	//----- nvinfo : EIATTR_KPARAM_INFO
	.align		4
.L_11:
        /*0018*/ 	.byte	0x04, 0x17
        /*001a*/ 	.short	(.L_13 - .L_12)
.L_12:
        /*001c*/ 	.word	0x00000000
        /*0020*/ 	.short	0x0002
        /*0022*/ 	.short	0x0010
        /*0024*/ 	.byte	0x00, 0xf0, 0x11, 0x00


	//----- nvinfo : EIATTR_KPARAM_INFO
	.align		4
.L_13:
        /*0028*/ 	.byte	0x04, 0x17
        /*002a*/ 	.short	(.L_15 - .L_14)
.L_14:
        /*002c*/ 	.word	0x00000000
        /*0030*/ 	.short	0x0001
        /*0032*/ 	.short	0x0008
        /*0034*/ 	.byte	0x00, 0xf4, 0x21, 0x00


	//----- nvinfo : EIATTR_KPARAM_INFO
	.align		4
.L_15:
        /*0038*/ 	.byte	0x04, 0x17
        /*003a*/ 	.short	(.L_17 - .L_16)
.L_16:
        /*003c*/ 	.word	0x00000000
        /*0040*/ 	.short	0x0000
        /*0042*/ 	.short	0x0000
        /*0044*/ 	.byte	0x00, 0xf4, 0x21, 0x00


	//----- nvinfo : EIATTR_SPARSE_MMA_MASK
	.align		4
.L_17:
        /*0048*/ 	.byte	0x03, 0x50
        /*004a*/ 	.short	0x0000


	//----- nvinfo : EIATTR_MAXREG_COUNT
	.align		4
        /*004c*/ 	.byte	0x03, 0x1b
        /*004e*/ 	.short	0x00ff


	//----- nvinfo : EIATTR_EXIT_INSTR_OFFSETS
	.align		4
        /*0050*/ 	.byte	0x04, 0x1c
        /*0052*/ 	.short	(.L_19 - .L_18)


	//   ....[0]....
.L_18:
        /*0054*/ 	.word	0x00000600


	//   ....[1]....
        /*0058*/ 	.word	0x00000620


	//----- nvinfo : EIATTR_REQNTID
	.align		4
.L_19:
        /*005c*/ 	.byte	0x04, 0x10
        /*005e*/ 	.short	(.L_21 - .L_20)
.L_20:
        /*0060*/ 	.word	0x00000080
        /*0064*/ 	.word	0x00000001
        /*0068*/ 	.word	0x00000001


	//----- nvinfo : EIATTR_CBANK_PARAM_SIZE
	.align		4
.L_21:
        /*006c*/ 	.byte	0x03, 0x19
        /*006e*/ 	.short	0x0018


	//----- nvinfo : EIATTR_PARAM_CBANK
	.align		4
        /*0070*/ 	.byte	0x04, 0x0a
        /*0072*/ 	.short	(.L_23 - .L_22)
	.align		4
.L_22:
        /*0074*/ 	.word	index@(.nv.constant0.triton_poi_fused_threshold_backward_28)
        /*0078*/ 	.short	0x0210
        /*007a*/ 	.short	0x0018


	//----- nvinfo : EIATTR_SW_WAR
	.align		4
.L_23:
        /*007c*/ 	.byte	0x04, 0x36
        /*007e*/ 	.short	(.L_25 - .L_24)
.L_24:
        /*0080*/ 	.word	0x00000008
.L_25:


//--------------------- .nv.callgraph             --------------------------
	.section	.nv.callgraph,"",@"SHT_CUDA_CALLGRAPH"
	.align	4
	.sectionentsize	8
	.align		4
        /*0000*/ 	.word	0x00000000
	.align		4
        /*0004*/ 	.word	0xffffffff
	.align		4
        /*0008*/ 	.word	0x00000000
	.align		4
        /*000c*/ 	.word	0xfffffffe
	.align		4
        /*0010*/ 	.word	0x00000000
	.align		4
        /*0014*/ 	.word	0xfffffffd
	.align		4
        /*0018*/ 	.word	0x00000000
	.align		4
        /*001c*/ 	.word	0xfffffffc


//--------------------- .text.triton_poi_fused_threshold_backward_28 --------------------------
	.section	.text.triton_poi_fused_threshold_backward_28,"ax",@progbits
	.sectionflags	@"SHF_BARRIERS=1"
	.align	128
        .global         triton_poi_fused_threshold_backward_28
        .type           triton_poi_fused_threshold_backward_28,@function
        .size           triton_poi_fused_threshold_backward_28,(.L_x_1 - triton_poi_fused_threshold_backward_28)
        .other          triton_poi_fused_threshold_backward_28,@"STO_CUDA_ENTRY STV_DEFAULT"
triton_poi_fused_threshold_backward_28:
.text.triton_poi_fused_threshold_backward_28:
[----:B------:R-:W0:Y:S02]  /*0000*/  LDC R1, c[0x0][0x28] ;  /* 0x00000a00ff017b82 */ /* 0x000e240000000800 */
[----:B------:R-:W1:Y:S01]  /*0010*/  S2R R12, SR_TID.X ;  /* 0x00000000000c7919 */ /* 0x000e620000002100 */
[----:B------:R-:W2:Y:S01]  /*0020*/  LDC.64 R8, c[0x0][0x210] ;  /* 0x00008400ff087b82 */ /* 0x000ea20000000a00 */
[----:B------:R-:W-:Y:S01]  /*0030*/  ULDC.64 UR6, c[0x0][0x208] ;  /* 0x0000820000067ab9 */ /* 0x000fe20000000a00 */
[----:B------:R-:W3:Y:S01]  /*0040*/  S2R R13, SR_CTAID.Y ;  /* 0x00000000000d7919 */ /* 0x000ee20000002600 */
[----:B------:R-:W4:Y:S01]  /*0050*/  S2R R3, SR_CTAID.X ;  /* 0x0000000000037919 */ /* 0x000f220000002500 */
[----:B-1----:R-:W-:-:S04]  /*0060*/  LOP3.LUT R14, R12, 0x7f, RZ, 0xc0, !PT ;  /* 0x0000007f0c0e7812 */ /* 0x002fc800078ec0ff */
[----:B---3--:R-:W-:-:S05]  /*0070*/  PRMT R0, R14, 0x6540, R13 ;  /* 0x000065400e007816 */ /* 0x008fca000000000d */
[----:B----4-:R-:W-:Y:S02]  /*0080*/  IMAD.IADD R2, R0, 0x1, R3 ;  /* 0x0000000100027824 */ /* 0x010fe400078e0203 */
[----:B------:R-:W-:Y:S02]  /*0090*/  IMAD.SHL.U32 R0, R3, 0x4, RZ ;  /* 0x0000000403007824 */ /* 0x000fe400078e00ff */
[----:B------:R-:W-:-:S03]  /*00a0*/  IMAD.SHL.U32 R3, R2, 0x4, RZ ;  /* 0x0000000402037824 */ /* 0x000fc600078e00ff */
[----:B------:R-:W-:Y:S01]  /*00b0*/  ISETP.GE.AND P0, PT, R0, 0x4, PT ;  /* 0x000000040000780c */ /* 0x000fe20003f06270 */
[----:B------:R-:W-:-:S04]  /*00c0*/  VIADD R5, R3, 0x200 ;  /* 0x0000020003057836 */ /* 0x000fc80000000000 */
[----:B--2---:R-:W-:-:S04]  /*00d0*/  IMAD.WIDE R4, R5, 0x4, R8 ;  /* 0x0000000405047825 */ /* 0x004fc800078e0208 */
[----:B------:R-:W-:-:S04]  /*00e0*/  IMAD.WIDE R8, R3, 0x4, R8 ;  /* 0x0000000403087825 */ /* 0x000fc800078e0208 */
[----:B------:R-:W2:Y:S04]  /*00f0*/  @!P0 LDG.E.EL.128 R4, desc[UR6][R4.64] ;  /* 0x0000000604048981 */ /* 0x000ea8000c2e1d00 */
[----:B------:R-:W3:Y:S01]  /*0100*/  @!P0 LDG.E.EL.128 R8, desc[UR6][R8.64] ;  /* 0x0000000608088981 */ /* 0x000ee2000c2e1d00 */
[----:B------:R-:W1:Y:S01]  /*0110*/  S2UR UR5, SR_CgaCtaId ;  /* 0x00000000000579c3 */ /* 0x000e620000008800 */
[--C-:B------:R-:W-:Y:S01]  /*0120*/  SHF.R.U32.HI R2, RZ, 0x2, R12.reuse ;  /* 0x00000002ff027819 */ /* 0x100fe2000001160c */
[----:B------:R-:W-:Y:S01]  /*0130*/  IMAD.SHL.U32 R15, R12, 0x8, RZ ;  /* 0x000000080c0f7824 */ /* 0x000fe200078e00ff */
[----:B------:R-:W-:Y:S01]  /*0140*/  UMOV UR4, 0x400 ;  /* 0x0000040000047882 */ /* 0x000fe20000000000 */
[----:B------:R-:W-:Y:S02]  /*0150*/  SHF.R.U32.HI R12, RZ, 0x5, R12 ;  /* 0x00000005ff0c7819 */ /* 0x000fe4000001160c */
[----:B------:R-:W-:-:S02]  /*0160*/  LOP3.LUT R17, R2, 0x18, RZ, 0xc0, !PT ;  /* 0x0000001802117812 */ /* 0x000fc400078ec0ff */
[----:B------:R-:W-:Y:S01]  /*0170*/  LOP3.LUT R2, R15, 0x3f8, RZ, 0xc0, !PT ;  /* 0x000003f80f027812 */ /* 0x000fe200078ec0ff */
[----:B-1----:R-:W-:-:S06]  /*0180*/  UPRMT UR4, UR5, 0x654, UR4 ;  /* 0x0000065405047896 */ /* 0x002fcc0008000004 */
[----:B------:R-:W-:Y:S02]  /*0190*/  IADD3 R2, R17, UR4, R2 ;  /* 0x0000000411027c10 */ /* 0x000fe4000fffe002 */
[----:B--2---:R-:W-:Y:S02]  /*01a0*/  FSETP.GTU.AND P1, PT, R4, RZ, !P0 ;  /* 0x000000ff0400720b */ /* 0x004fe4000472c000 */
[----:B------:R-:W-:Y:S02]  /*01b0*/  FSETP.GTU.AND P2, PT, R5, RZ, !P0 ;  /* 0x000000ff0500720b */ /* 0x000fe4000474c000 */
[----:B------:R-:W-:Y:S02]  /*01c0*/  FSETP.GTU.AND P3, PT, R6, RZ, !P0 ;  /* 0x000000ff0600720b */ /* 0x000fe4000476c000 */
[----:B------:R-:W-:Y:S02]  /*01d0*/  SEL R3, RZ, 0x1, P1 ;  /* 0x00000001ff037807 */ /* 0x000fe40000800000 */
[----:B------:R-:W-:-:S02]  /*01e0*/  SEL R5, RZ, 0x1, P2 ;  /* 0x00000001ff057807 */ /* 0x000fc40001000000 */
[----:B------:R-:W-:Y:S01]  /*01f0*/  SEL R19, RZ, 0x1, P3 ;  /* 0x00000001ff137807 */ /* 0x000fe20001800000 */
[----:B------:R-:W-:Y:S01]  /*0200*/  STS.U8 [R14+UR4+0x80], R3 ;  /* 0x000080030e007988 */ /* 0x000fe20008000004 */
[----:B------:R-:W-:Y:S02]  /*0210*/  FSETP.GTU.AND P4, PT, R7, RZ, !P0 ;  /* 0x000000ff0700720b */ /* 0x000fe4000478c000 */
[----:B---3--:R-:W-:Y:S01]  /*0220*/  FSETP.GTU.AND P3, PT, R8, RZ, !P0 ;  /* 0x000000ff0800720b */ /* 0x008fe2000476c000 */
[----:B------:R1:W-:Y:S01]  /*0230*/  STS.U8 [R14+UR4+0x188], R5 ;  /* 0x000188050e007988 */ /* 0x0003e20008000004 */
[----:B------:R-:W-:Y:S02]  /*0240*/  FSETP.GTU.AND P2, PT, R9, RZ, !P0 ;  /* 0x000000ff0900720b */ /* 0x000fe4000474c000 */
[----:B------:R-:W-:Y:S01]  /*0250*/  FSETP.GTU.AND P1, PT, R10, RZ, !P0 ;  /* 0x000000ff0a00720b */ /* 0x000fe2000472c000 */
[----:B------:R-:W-:Y:S01]  /*0260*/  STS.U8 [R14+UR4+0x290], R19 ;  /* 0x000290130e007988 */ /* 0x000fe20008000004 */
[----:B------:R-:W-:-:S02]  /*0270*/  FSETP.GTU.AND P0, PT, R11, RZ, !P0 ;  /* 0x000000ff0b00720b */ /* 0x000fc4000470c000 */
[----:B------:R-:W-:Y:S02]  /*0280*/  SEL R21, RZ, 0x1, P4 ;  /* 0x00000001ff157807 */ /* 0x000fe40002000000 */
[----:B------:R-:W-:Y:S02]  /*0290*/  SEL R7, RZ, 0x1, P3 ;  /* 0x00000001ff077807 */ /* 0x000fe40001800000 */
[----:B------:R-:W-:Y:S01]  /*02a0*/  SEL R9, RZ, 0x1, P2 ;  /* 0x00000001ff097807 */ /* 0x000fe20001000000 */
[----:B------:R-:W-:Y:S01]  /*02b0*/  STS.U8 [R14+UR4+0x398], R21 ;  /* 0x000398150e007988 */ /* 0x000fe20008000004 */
[----:B------:R-:W-:Y:S02]  /*02c0*/  SEL R11, RZ, 0x1, P1 ;  /* 0x00000001ff0b7807 */ /* 0x000fe40000800000 */
[----:B------:R-:W-:Y:S01]  /*02d0*/  SEL R17, RZ, 0x1, P0 ;  /* 0x00000001ff117807 */ /* 0x000fe20000000000 */
[----:B------:R2:W-:Y:S01]  /*02e0*/  STS.U8 [R14+UR4], R7 ;  /* 0x000000070e007988 */ /* 0x0005e20008000004 */
[----:B-1----:R-:W-:-:S02]  /*02f0*/  SHF.R.S32.HI R5, RZ, 0x17, R13 ;  /* 0x00000017ff057819 */ /* 0x002fc4000001140d */
[----:B------:R-:W-:Y:S01]  /*0300*/  LOP3.LUT R4, R15, 0xf8, RZ, 0xc0, !PT ;  /* 0x000000f80f047812 */ /* 0x000fe200078ec0ff */
[----:B------:R-:W-:Y:S01]  /*0310*/  STS.U8 [R14+UR4+0x108], R9 ;  /* 0x000108090e007988 */ /* 0x000fe20008000004 */
[----:B------:R-:W-:Y:S02]  /*0320*/  SGXT R5, R5, 0x1 ;  /* 0x000000010505781a */ /* 0x000fe40000000200 */
[----:B------:R-:W-:Y:S01]  /*0330*/  PRMT R4, R4, 0x6540, R13 ;  /* 0x0000654004047816 */ /* 0x000fe2000000000d */
[----:B------:R-:W-:Y:S03]  /*0340*/  STS.U8 [R14+UR4+0x210], R11 ;  /* 0x0002100b0e007988 */ /* 0x000fe60008000004 */
[----:B------:R-:W-:Y:S01]  /*0350*/  LEA.HI R6, R5, R4, RZ, 0xb ;  /* 0x0000000405067211 */ /* 0x000fe200078f58ff */
[----:B------:R-:W-:Y:S01]  /*0360*/  STS.U8 [R14+UR4+0x318], R17 ;  /* 0x000318110e007988 */ /* 0x000fe20008000004 */
[----:B------:R-:W-:Y:S01]  /*0370*/  SGXT.U32 R5, R12, 0x2 ;  /* 0x000000020c05781a */ /* 0x000fe20000000000 */
[----:B------:R-:W-:Y:S01]  /*0380*/  ULDC.64 UR4, c[0x0][0x218] ;  /* 0x0000860000047ab9 */ /* 0x000fe20000000a00 */
[----:B--2---:R-:W-:Y:S01]  /*0390*/  LOP3.LUT R7, R6, 0xfffff800, RZ, 0xc0, !PT ;  /* 0xfffff80006077812 */ /* 0x004fe200078ec0ff */
[----:B------:R-:W-:Y:S01]  /*03a0*/  BAR.SYNC.DEFER_BLOCKING 0x0 ;  /* 0x0000000000007b1d */ /* 0x000fe20000010000 */
[----:B------:R-:W-:Y:S01]  /*03b0*/  LOP3.LUT R5, R0, R5, RZ, 0xfc, !PT ;  /* 0x0000000500057212 */ /* 0x000fe200078efcff */
[----:B------:R-:W-:-:S02]  /*03c0*/  IMAD.SHL.U32 R6, R6, 0x4, RZ ;  /* 0x0000000406067824 */ /* 0x000fc400078e00ff */
[----:B------:R-:W-:Y:S01]  /*03d0*/  IMAD.IADD R4, R4, 0x1, -R7 ;  /* 0x0000000104047824 */ /* 0x000fe200078e0a07 */
[C---:B------:R-:W-:Y:S02]  /*03e0*/  ISETP.GE.AND P0, PT, R5.reuse, 0x4, PT ;  /* 0x000000040500780c */ /* 0x040fe40003f06270 */
[----:B------:R-:W-:Y:S01]  /*03f0*/  LOP3.LUT R7, R6, 0xffffe000, RZ, 0xc0, !PT ;  /* 0xffffe00006077812 */ /* 0x000fe200078ec0ff */
[----:B------:R-:W-:-:S04]  /*0400*/  IMAD R4, R5, 0x800, R4 ;  /* 0x0000080005047824 */ /* 0x000fc800078e0204 */
[----:B------:R-:W-:Y:S01]  /*0410*/  IMAD.IADD R4, R4, 0x1, R7 ;  /* 0x0000000104047824 */ /* 0x000fe200078e0207 */
[----:B------:R-:W1:Y:S02]  /*0420*/  LDS.64 R2, [R2] ;  /* 0x0000000002027984 */ /* 0x000e640000000a00 */
[C---:B-1----:R-:W-:Y:S02]  /*0430*/  PRMT R0, R2.reuse, 0x7772, RZ ;  /* 0x0000777202007816 */ /* 0x042fe400000000ff */
[C---:B------:R-:W-:Y:S02]  /*0440*/  PRMT R9, R2.reuse, 0x7771, RZ ;  /* 0x0000777102097816 */ /* 0x040fe400000000ff */
[----:B------:R-:W-:Y:S02]  /*0450*/  PRMT R6, R3, 0x7772, RZ ;  /* 0x0000777203067816 */ /* 0x000fe400000000ff */
[----:B------:R-:W-:Y:S02]  /*0460*/  PRMT R9, R9, 0x5410, R0 ;  /* 0x0000541009097816 */ /* 0x000fe40000000000 */
[----:B------:R-:W-:-:S02]  /*0470*/  PRMT R0, R2, 0x7770, RZ ;  /* 0x0000777002007816 */ /* 0x000fc400000000ff */
[----:B------:R-:W-:Y:S02]  /*0480*/  PRMT R11, R3, 0x7771, RZ ;  /* 0x00007771030b7816 */ /* 0x000fe400000000ff */
[----:B------:R-:W-:Y:S02]  /*0490*/  LOP3.LUT R9, R9, 0x10001, RZ, 0xc0, !PT ;  /* 0x0001000109097812 */ /* 0x000fe400078ec0ff */
[----:B------:R-:W-:Y:S02]  /*04a0*/  LOP3.LUT R13, R0, 0x1, RZ, 0xc0, !PT ;  /* 0x00000001000d7812 */ /* 0x000fe400078ec0ff */
[----:B------:R-:W-:Y:S02]  /*04b0*/  PRMT R6, R11, 0x5410, R6 ;  /* 0x000054100b067816 */ /* 0x000fe40000000006 */
[----:B------:R-:W-:Y:S02]  /*04c0*/  LOP3.LUT R0, R9, 0xffff, RZ, 0xc0, !PT ;  /* 0x0000ffff09007812 */ /* 0x000fe400078ec0ff */
[----:B------:R-:W-:-:S02]  /*04d0*/  LOP3.LUT R6, R6, 0x10001, RZ, 0xc0, !PT ;  /* 0x0001000106067812 */ /* 0x000fc400078ec0ff */
[----:B------:R-:W-:Y:S02]  /*04e0*/  PRMT R13, R13, 0x3340, R0 ;  /* 0x000033400d0d7816 */ /* 0x000fe40000000000 */
[----:B------:R-:W-:Y:S02]  /*04f0*/  SHF.R.U32.HI R2, RZ, 0x18, R2 ;  /* 0x00000018ff027819 */ /* 0x000fe40000011602 */
[----:B------:R-:W-:Y:S02]  /*0500*/  PRMT R0, R3, 0x7770, RZ ;  /* 0x0000777003007816 */ /* 0x000fe400000000ff */
[----:B------:R-:W-:Y:S02]  /*0510*/  SHF.R.U32.HI R5, RZ, 0x18, R3 ;  /* 0x00000018ff057819 */ /* 0x000fe40000011603 */
[----:B------:R-:W-:Y:S02]  /*0520*/  PRMT R8, R6, 0x7732, RZ ;  /* 0x0000773206087816 */ /* 0x000fe400000000ff */
[----:B------:R-:W-:-:S02]  /*0530*/  SGXT.U32 R3, R2, 0x1 ;  /* 0x000000010203781a */ /* 0x000fc40000000000 */
[----:B------:R-:W-:Y:S02]  /*0540*/  LOP3.LUT R7, R0, 0x1, RZ, 0xc0, !PT ;  /* 0x0000000100077812 */ /* 0x000fe400078ec0ff */
[----:B------:R-:W-:Y:S02]  /*0550*/  LOP3.LUT R2, R6, 0xffff, RZ, 0xc0, !PT ;  /* 0x0000ffff06027812 */ /* 0x000fe400078ec0ff */
[----:B------:R-:W-:Y:S01]  /*0560*/  SGXT.U32 R6, R5, 0x1 ;  /* 0x000000010506781a */ /* 0x000fe20000000000 */
[----:B------:R-:W-:Y:S01]  /*0570*/  IMAD.MOV.U32 R5, RZ, RZ, R8 ;  /* 0x000000ffff057224 */ /* 0x000fe200078e0008 */
[----:B------:R-:W-:Y:S02]  /*0580*/  PRMT R0, R9, 0x7732, RZ ;  /* 0x0000773209007816 */ /* 0x000fe400000000ff */
[----:B------:R-:W-:Y:S02]  /*0590*/  PRMT R8, R7, 0x3340, R2 ;  /* 0x0000334007087816 */ /* 0x000fe40000000002 */
[----:B------:R-:W-:-:S02]  /*05a0*/  IADD3 R2, P1, R4, UR4, RZ ;  /* 0x0000000404027c10 */ /* 0x000fc4000ff3e0ff */
[----:B------:R-:W-:Y:S02]  /*05b0*/  PRMT R0, R0, 0x3340, R3 ;  /* 0x0000334000007816 */ /* 0x000fe40000000003 */
[----:B------:R-:W-:Y:S02]  /*05c0*/  PRMT R5, R5, 0x3340, R6 ;  /* 0x0000334005057816 */ /* 0x000fe40000000006 */
[----:B------:R-:W-:Y:S02]  /*05d0*/  LEA.HI.X.SX32 R3, R4, UR5, 0x1, P1 ;  /* 0x0000000504037c11 */ /* 0x000fe400088f0eff */
[----:B------:R-:W-:Y:S02]  /*05e0*/  PRMT R4, R13, 0x5410, R0 ;  /* 0x000054100d047816 */ /* 0x000fe40000000000 */
[----:B------:R-:W-:Y:S01]  /*05f0*/  PRMT R5, R8, 0x5410, R5 ;  /* 0x0000541008057816 */ /* 0x000fe20000000005 */
[----:B------:R-:W-:Y:S06]  /*0600*/  @P0 EXIT ;  /* 0x000000000000094d */ /* 0x000fec0003800000 */
[----:B------:R-:W-:Y:S01]  /*0610*/  STG.E.64 desc[UR6][R2.64], R4 ;  /* 0x0000000402007986 */ /* 0x000fe2000c101b06 */
[----:B------:R-:W-:Y:S05]  /*0620*/  EXIT ;  /* 0x000000000000794d */ /* 0x000fea0003800000 */
.L_x_0:
[----:B------:R-:W-:-:S00]  /*0630*/  BRA `(.L_x_0) ;  /* 0xfffffffc00fc7947 */ /* 0x000fc0000383ffff */
[----:B------:R-:W-:-:S00]  /*0640*/  NOP ;  /* 0x0000000000007918 */ /* 0x000fc00000000000 */
        /* <DEDUP_REMOVED lines=11> */
.L_x_1:


//--------------------- .nv.shared.triton_poi_fused_threshold_backward_28 --------------------------
	.section	.nv.shared.triton_poi_fused_threshold_backward_28,"aw",@nobits
	.sectionflags	@""
	.align	16
	.zero		1024


//--------------------- .nv.constant0.triton_poi_fused_threshold_backward_28 --------------------------
	.section	.nv.constant0.triton_poi_fused_threshold_backward_28,"a",@progbits
	.sectionflags	@""
	.align	4
.nv.constant0.triton_poi_fused_threshold_backward_28:
	.zero		552
